//
// Generated by NVIDIA NVVM Compiler
//
// Compiler Build ID: CL-36424714
// Cuda compilation tools, release 13.0, V13.0.88
// Based on NVVM 20.0.0
//

.version 9.0
.target sm_100
.address_size 64

	// .globl	_Z10get_lengthPdS_i
// _ZZ10get_lengthPdS_iE3s_x has been demoted

.visible .entry _Z10get_lengthPdS_i(
	.param .u64 .ptr .align 1 _Z10get_lengthPdS_i_param_0,
	.param .u64 .ptr .align 1 _Z10get_lengthPdS_i_param_1,
	.param .u32 _Z10get_lengthPdS_i_param_2
)
{
	.reg .pred 	%p<8>;
	.reg .b32 	%r<6>;
	.reg .b64 	%rd<8>;
	.reg .b64 	%fd<35>;
	// demoted variable
	.shared .align 8 .b8 _ZZ10get_lengthPdS_iE3s_x[8192];
	ld.param.u64 	%rd1, [_Z10get_lengthPdS_i_param_0];
	ld.param.u64 	%rd2, [_Z10get_lengthPdS_i_param_1];
	ld.param.u32 	%r3, [_Z10get_lengthPdS_i_param_2];
	mov.u32 	%r1, %tid.x;
	shl.b32 	%r4, %r1, 3;
	mov.u32 	%r5, _ZZ10get_lengthPdS_iE3s_x;
	add.s32 	%r2, %r5, %r4;
	mov.b64 	%rd3, 0;
	st.shared.u64 	[%r2], %rd3;
	setp.ge.s32 	%p1, %r1, %r3;
	@%p1 bra 	$L__BB0_2;
	cvta.to.global.u64 	%rd4, %rd1;
	mul.wide.u32 	%rd5, %r1, 8;
	add.s64 	%rd6, %rd4, %rd5;
	ld.global.f64 	%fd1, [%rd6];
	mul.f64 	%fd2, %fd1, %fd1;
	st.shared.f64 	[%r2], %fd2;
$L__BB0_2:
	bar.sync 	0;
	setp.gt.u32 	%p2, %r1, 511;
	@%p2 bra 	$L__BB0_4;
	ld.shared.f64 	%fd3, [%r2+4096];
	ld.shared.f64 	%fd4, [%r2];
	add.f64 	%fd5, %fd3, %fd4;
	st.shared.f64 	[%r2], %fd5;
$L__BB0_4:
	bar.sync 	0;
	setp.gt.u32 	%p3, %r1, 255;
	@%p3 bra 	$L__BB0_6;
	ld.shared.f64 	%fd6, [%r2+2048];
	ld.shared.f64 	%fd7, [%r2];
	add.f64 	%fd8, %fd6, %fd7;
	st.shared.f64 	[%r2], %fd8;
$L__BB0_6:
	bar.sync 	0;
	setp.gt.u32 	%p4, %r1, 127;
	@%p4 bra 	$L__BB0_8;
	ld.shared.f64 	%fd9, [%r2+1024];
	ld.shared.f64 	%fd10, [%r2];
	add.f64 	%fd11, %fd9, %fd10;
	st.shared.f64 	[%r2], %fd11;
$L__BB0_8:
	bar.sync 	0;
	setp.gt.u32 	%p5, %r1, 63;
	@%p5 bra 	$L__BB0_10;
	ld.shared.f64 	%fd12, [%r2+512];
	ld.shared.f64 	%fd13, [%r2];
	add.f64 	%fd14, %fd12, %fd13;
	st.shared.f64 	[%r2], %fd14;
$L__BB0_10:
	bar.sync 	0;
	setp.gt.u32 	%p6, %r1, 31;
	@%p6 bra 	$L__BB0_13;
	ld.volatile.shared.f64 	%fd15, [%r2+256];
	ld.volatile.shared.f64 	%fd16, [%r2];
	add.f64 	%fd17, %fd15, %fd16;
	st.volatile.shared.f64 	[%r2], %fd17;
	ld.volatile.shared.f64 	%fd18, [%r2+128];
	ld.volatile.shared.f64 	%fd19, [%r2];
	add.f64 	%fd20, %fd18, %fd19;
	st.volatile.shared.f64 	[%r2], %fd20;
	ld.volatile.shared.f64 	%fd21, [%r2+64];
	ld.volatile.shared.f64 	%fd22, [%r2];
	add.f64 	%fd23, %fd21, %fd22;
	st.volatile.shared.f64 	[%r2], %fd23;
	ld.volatile.shared.f64 	%fd24, [%r2+32];
	ld.volatile.shared.f64 	%fd25, [%r2];
	add.f64 	%fd26, %fd24, %fd25;
	st.volatile.shared.f64 	[%r2], %fd26;
	ld.volatile.shared.f64 	%fd27, [%r2+16];
	ld.volatile.shared.f64 	%fd28, [%r2];
	add.f64 	%fd29, %fd27, %fd28;
	st.volatile.shared.f64 	[%r2], %fd29;
	ld.volatile.shared.f64 	%fd30, [%r2+8];
	ld.volatile.shared.f64 	%fd31, [%r2];
	add.f64 	%fd32, %fd30, %fd31;
	st.volatile.shared.f64 	[%r2], %fd32;
	setp.ne.s32 	%p7, %r1, 0;
	@%p7 bra 	$L__BB0_13;
	ld.shared.f64 	%fd33, [_ZZ10get_lengthPdS_iE3s_x];
	sqrt.rn.f64 	%fd34, %fd33;
	cvta.to.global.u64 	%rd7, %rd2;
	st.global.f64 	[%rd7], %fd34;
$L__BB0_13:
	ret;

}


// ===== COMPILED SASS (sm_100) =====

	.target	sm_100

	.elftype	@"ET_EXEC"


//--------------------- .note.nv.tkinfo           --------------------------
	.section	.note.nv.tkinfo,"",@"SHT_NOTE"
	.sectionflags	@"SHF_NOTE_NV_TKINFO"
	.tkinfo
        /*0018*/ 	.word	0x00000002
        /*0030*/ 	.string	""
        /*0030*/ 	.string	"ptxas"
        /*0030*/ 	.string	"Cuda compilation tools, release 13.0, V13.0.88"
        /*0030*/ 	.string	"Build cuda_13.0.r13.0/compiler.36424714_0"
        /*0030*/ 	.string	"-arch sm_100 -m 64 "



//--------------------- .note.nv.cuinfo           --------------------------
	.section	.note.nv.cuinfo,"",@"SHT_NOTE"
	.sectionflags	@"SHF_NOTE_NV_CUINFO"
        /*0018*/ 	.short	0x0002
        /*001a*/ 	.short	0x0064
        /*001c*/ 	.short	0x0082
	.zero		2


//--------------------- .nv.info                  --------------------------
	.section	.nv.info,"",@"SHT_CUDA_INFO"
	.align	4


	//----- nvinfo : EIATTR_REGCOUNT
	.align		4
        /*0000*/ 	.byte	0x04, 0x2f
        /*0002*/ 	.short	(.L_1 - .L_0)
	.align		4
.L_0:
        /*0004*/ 	.word	index@(_Z10get_lengthPdS_i)
        /*0008*/ 	.word	0x00000012


	//----- nvinfo : EIATTR_FRAME_SIZE
	.align		4
.L_1:
        /*000c*/ 	.byte	0x04, 0x11
        /*000e*/ 	.short	(.L_3 - .L_2)
	.align		4
.L_2:
        /*0010*/ 	.word	index@($__internal_0_$__cuda_sm20_dsqrt_rn_f64_mediumpath_v1)
        /*0014*/ 	.word	0x00000000


	//----- nvinfo : EIATTR_FRAME_SIZE
	.align		4
.L_3:
        /*0018*/ 	.byte	0x04, 0x11
        /*001a*/ 	.short	(.L_5 - .L_4)
	.align		4
.L_4:
        /*001c*/ 	.word	index@(_Z10get_lengthPdS_i)
        /*0020*/ 	.word	0x00000000


	//----- nvinfo : EIATTR_MIN_STACK_SIZE
	.align		4
.L_5:
        /*0024*/ 	.byte	0x04, 0x12
        /*0026*/ 	.short	(.L_7 - .L_6)
	.align		4
.L_6:
        /*0028*/ 	.word	index@(_Z10get_lengthPdS_i)
        /*002c*/ 	.word	0x00000000
.L_7:


//--------------------- .nv.compat                --------------------------
	.section	.nv.compat,"",@"SHT_CUDA_COMPAT_INFO"
	.align	4
        /*0000*/ 	.byte	0x02, 0x09, 0x00, 0x00, 0x02, 0x02, 0x01, 0x00, 0x02, 0x05, 0x05, 0x00, 0x03, 0x07, 0x01, 0x01
        /*0010*/ 	.byte	0x02, 0x03, 0x00, 0x00, 0x02, 0x06, 0x01, 0x00, 0x04, 0x0b, 0x08, 0x00, 0x01, 0x00, 0x00, 0x00
        /*0020*/ 	.byte	0x00, 0x00, 0x00, 0x00


//--------------------- .nv.info._Z10get_lengthPdS_i --------------------------
	.section	.nv.info._Z10get_lengthPdS_i,"",@"SHT_CUDA_INFO"
	.sectionflags	@""
	.align	4


	//----- nvinfo : EIATTR_CUDA_API_VERSION
	.align		4
        /*0000*/ 	.byte	0x04, 0x37
        /*0002*/ 	.short	(.L_9 - .L_8)
.L_8:
        /*0004*/ 	.word	0x00000082


	//----- nvinfo : EIATTR_KPARAM_INFO
	.align		4
.L_9:
        /*0008*/ 	.byte	0x04, 0x17
        /*000a*/ 	.short	(.L_11 - .L_10)
.L_10:
        /*000c*/ 	.word	0x00000000
        /*0010*/ 	.short	0x0002
        /*0012*/ 	.short	0x0010
        /*0014*/ 	.byte	0x00, 0xf0, 0x11, 0x00


	//----- nvinfo : EIATTR_KPARAM_INFO
	.align		4
.L_11:
        /*0018*/ 	.byte	0x04, 0x17
        /*001a*/ 	.short	(.L_13 - .L_12)
.L_12:
        /*001c*/ 	.word	0x00000000
        /*0020*/ 	.short	0x0001
        /*0022*/ 	.short	0x0008
        /*0024*/ 	.byte	0x00, 0xf5, 0x21, 0x00


	//----- nvinfo : EIATTR_KPARAM_INFO
	.align		4
.L_13:
        /*0028*/ 	.byte	0x04, 0x17
        /*002a*/ 	.short	(.L_15 - .L_14)
.L_14:
        /*002c*/ 	.word	0x00000000
        /*0030*/ 	.short	0x0000
        /*0032*/ 	.short	0x0000
        /*0034*/ 	.byte	0x00, 0xf5, 0x21, 0x00


	//----- nvinfo : EIATTR_SPARSE_MMA_MASK
	.align		4
.L_15:
        /*0038*/ 	.byte	0x03, 0x50
        /*003a*/ 	.short	0x0000


	//----- nvinfo : EIATTR_MAXREG_COUNT
	.align		4
        /*003c*/ 	.byte	0x03, 0x1b
        /*003e*/ 	.short	0x00ff


	//----- nvinfo : EIATTR_NUM_BARRIERS
	.align		4
        /*0040*/ 	.byte	0x02, 0x4c
        /*0042*/ 	.byte	0x01
	.zero		1


	//----- nvinfo : EIATTR_MERCURY_ISA_VERSION
	.align		4
        /*0044*/ 	.byte	0x03, 0x5f
        /*0046*/ 	.short	0x0101


	//----- nvinfo : EIATTR_VRC_CTA_INIT_COUNT
	.align		4
        /*0048*/ 	.byte	0x02, 0x4a
	.zero		1
	.zero		1


	//----- nvinfo : EIATTR_EXIT_INSTR_OFFSETS
	.align		4
        /*004c*/ 	.byte	0x04, 0x1c
        /*004e*/ 	.short	(.L_17 - .L_16)


	//   ....[0]....
.L_16:
        /*0050*/ 	.word	0x00000290


	//   ....[1]....
        /*0054*/ 	.word	0x00000430


	//   ....[2]....
        /*0058*/ 	.word	0x00000590


	//----- nvinfo : EIATTR_CRS_STACK_SIZE
	.align		4
.L_17:
        /*005c*/ 	.byte	0x04, 0x1e
        /*005e*/ 	.short	(.L_19 - .L_18)
.L_18:
        /*0060*/ 	.word	0x00000000


	//----- nvinfo : EIATTR_CBANK_PARAM_SIZE
	.align		4
.L_19:
        /*0064*/ 	.byte	0x03, 0x19
        /*0066*/ 	.short	0x0014


	//----- nvinfo : EIATTR_PARAM_CBANK
	.align		4
        /*0068*/ 	.byte	0x04, 0x0a
        /*006a*/ 	.short	(.L_21 - .L_20)
	.align		4
.L_20:
        /*006c*/ 	.word	index@(.nv.constant0._Z10get_lengthPdS_i)
        /*0070*/ 	.short	0x0380
        /*0072*/ 	.short	0x0014


	//----- nvinfo : EIATTR_SW_WAR
	.align		4
.L_21:
        /*0074*/ 	.byte	0x04, 0x36
        /*0076*/ 	.short	(.L_23 - .L_22)
.L_22:
        /*0078*/ 	.word	0x00000008
.L_23:


//--------------------- .nv.callgraph             --------------------------
	.section	.nv.callgraph,"",@"SHT_CUDA_CALLGRAPH"
	.align	4
	.sectionentsize	8
	.align		4
        /*0000*/ 	.word	0x00000000
	.align		4
        /*0004*/ 	.word	0xffffffff
	.align		4
        /*0008*/ 	.word	0x00000000
	.align		4
        /*000c*/ 	.word	0xfffffffe
	.align		4
        /*0010*/ 	.word	0x00000000
	.align		4
        /*0014*/ 	.word	0xfffffffd
	.align		4
        /*0018*/ 	.word	0x00000000
	.align		4
        /*001c*/ 	.word	0xfffffffc


//--------------------- .text._Z10get_lengthPdS_i --------------------------
	.section	.text._Z10get_lengthPdS_i,"ax",@progbits
	.align	128
        .global         _Z10get_lengthPdS_i
        .type           _Z10get_lengthPdS_i,@function
        .size           _Z10get_lengthPdS_i,(.L_x_5 - _Z10get_lengthPdS_i)
        .other          _Z10get_lengthPdS_i,@"STO_CUDA_ENTRY STV_DEFAULT"
_Z10get_lengthPdS_i:
.text._Z10get_lengthPdS_i:
[----:B------:R-:W-:Y:S01]  /*0000*/  LDC R1, c[0x0][0x37c] ;  /* 0x0000df00ff017b82 */ /* 0x000fe20000000800 */
[----:B------:R-:W0:Y:S01]  /*0010*/  S2R R0, SR_TID.X ;  /* 0x0000000000007919 */ /* 0x000e220000002100 */
[----:B------:R-:W0:Y:S01]  /*0020*/  LDCU UR4, c[0x0][0x390] ;  /* 0x00007200ff0477ac */ /* 0x000e220008000800 */
[----:B------:R-:W1:Y:S01]  /*0030*/  LDCU.64 UR6, c[0x0][0x358] ;  /* 0x00006b00ff0677ac */ /* 0x000e620008000a00 */
[----:B0-----:R-:W-:-:S13]  /*0040*/  ISETP.GE.AND P0, PT, R0, UR4, PT ;  /* 0x0000000400007c0c */ /* 0x001fda000bf06270 */
[----:B------:R-:W0:Y:S02]  /*0050*/  @!P0 LDC.64 R4, c[0x0][0x380] ;  /* 0x0000e000ff048b82 */ /* 0x000e240000000a00 */
[----:B0-----:R-:W-:-:S06]  /*0060*/  @!P0 IMAD.WIDE.U32 R4, R0, 0x8, R4 ;  /* 0x0000000800048825 */ /* 0x001fcc00078e0004 */
[----:B-1----:R-:W2:Y:S01]  /*0070*/  @!P0 LDG.E.64 R4, desc[UR6][R4.64] ;  /* 0x0000000604048981 */ /* 0x002ea2000c1e1b00 */
[----:B------:R-:W0:Y:S01]  /*0080*/  S2UR UR5, SR_CgaCtaId ;  /* 0x00000000000579c3 */ /* 0x000e220000008800 */
[----:B------:R-:W-:Y:S01]  /*0090*/  UMOV UR4, 0x400 ;  /* 0x0000040000047882 */ /* 0x000fe20000000000 */
[----:B------:R-:W-:Y:S02]  /*00a0*/  CS2R R10, SRZ ;  /* 0x00000000000a7805 */ /* 0x000fe4000001ff00 */
[----:B------:R-:W-:Y:S01]  /*00b0*/  ISETP.GT.U32.AND P1, PT, R0, 0x1ff, PT ;  /* 0x000001ff0000780c */ /* 0x000fe20003f24070 */
[----:B0-----:R-:W-:-:S06]  /*00c0*/  ULEA UR4, UR5, UR4, 0x18 ;  /* 0x0000000405047291 */ /* 0x001fcc000f8ec0ff */
[C---:B------:R-:W-:Y:S01]  /*00d0*/  LEA R2, R0.reuse, UR4, 0x3 ;  /* 0x0000000400027c11 */ /* 0x040fe2000f8e18ff */
[----:B--2---:R-:W-:Y:S01]  /*00e0*/  @!P0 DMUL R10, R4, R4 ;  /* 0x00000004040a8228 */ /* 0x004fe20000000000 */
[----:B------:R-:W-:-:S06]  /*00f0*/  ISETP.GT.U32.AND P0, PT, R0, 0xff, PT ;  /* 0x000000ff0000780c */ /* 0x000fcc0003f04070 */
[----:B------:R-:W-:Y:S01]  /*0100*/  STS.64 [R2], R10 ;  /* 0x0000000a02007388 */ /* 0x000fe20000000a00 */
[----:B------:R-:W-:Y:S06]  /*0110*/  BAR.SYNC.DEFER_BLOCKING 0x0 ;  /* 0x0000000000007b1d */ /* 0x000fec0000010000 */
[----:B------:R-:W-:Y:S04]  /*0120*/  @!P1 LDS.64 R6, [R2+0x1000] ;  /* 0x0010000002069984 */ /* 0x000fe80000000a00 */
[----:B------:R-:W0:Y:S02]  /*0130*/  @!P1 LDS.64 R4, [R2] ;  /* 0x0000000002049984 */ /* 0x000e240000000a00 */
[----:B0-----:R-:W-:-:S07]  /*0140*/  @!P1 DADD R4, R6, R4 ;  /* 0x0000000006049229 */ /* 0x001fce0000000004 */
[----:B------:R-:W-:Y:S01]  /*0150*/  @!P1 STS.64 [R2], R4 ;  /* 0x0000000402009388 */ /* 0x000fe20000000a00 */
[----:B------:R-:W-:Y:S01]  /*0160*/  BAR.SYNC.DEFER_BLOCKING 0x0 ;  /* 0x0000000000007b1d */ /* 0x000fe20000010000 */
[----:B------:R-:W-:-:S05]  /*0170*/  ISETP.GT.U32.AND P1, PT, R0, 0x7f, PT ;  /* 0x0000007f0000780c */ /* 0x000fca0003f24070 */
        /* <DEDUP_REMOVED lines=15> */
[----:B------:R0:W-:Y:S01]  /*0270*/  @!P0 STS.64 [R2], R4 ;  /* 0x0000000402008388 */ /* 0x0001e20000000a00 */
[----:B------:R-:W-:Y:S06]  /*0280*/  BAR.SYNC.DEFER_BLOCKING 0x0 ;  /* 0x0000000000007b1d */ /* 0x000fec0000010000 */
[----:B------:R-:W-:Y:S05]  /*0290*/  @P1 EXIT ;  /* 0x000000000000194d */ /* 0x000fea0003800000 */
[----:B0-----:R-:W-:Y:S01]  /*02a0*/  LDS.64 R4, [R2+0x100] ;  /* 0x0001000002047984 */ /* 0x001fe20000000a00 */
[----:B------:R-:W-:-:S03]  /*02b0*/  ISETP.NE.AND P0, PT, R0, RZ, PT ;  /* 0x000000ff0000720c */ /* 0x000fc60003f05270 */
[----:B------:R-:W0:Y:S02]  /*02c0*/  LDS.64 R6, [R2] ;  /* 0x0000000002067984 */ /* 0x000e240000000a00 */
[----:B0-----:R-:W-:-:S07]  /*02d0*/  DADD R4, R4, R6 ;  /* 0x0000000004047229 */ /* 0x001fce0000000006 */
[----:B------:R-:W-:Y:S04]  /*02e0*/  STS.64 [R2], R4 ;  /* 0x0000000402007388 */ /* 0x000fe80000000a00 */
[----:B------:R-:W-:Y:S04]  /*02f0*/  LDS.64 R6, [R2+0x80] ;  /* 0x0000800002067984 */ /* 0x000fe80000000a00 */
        /* <DEDUP_REMOVED lines=18> */
[----:B------:R0:W-:Y:S01]  /*0420*/  STS.64 [R2], R6 ;  /* 0x0000000602007388 */ /* 0x0001e20000000a00 */
[----:B------:R-:W-:Y:S05]  /*0430*/  @P0 EXIT ;  /* 0x000000000000094d */ /* 0x000fea0003800000 */
[----:B0-----:R-:W0:Y:S01]  /*0440*/  LDS.64 R2, [UR4] ;  /* 0x00000004ff027984 */ /* 0x001e220008000a00 */
[----:B------:R-:W-:Y:S02]  /*0450*/  IMAD.MOV.U32 R8, RZ, RZ, 0x0 ;  /* 0x00000000ff087424 */ /* 0x000fe400078e00ff */
[----:B------:R-:W-:Y:S01]  /*0460*/  IMAD.MOV.U32 R9, RZ, RZ, 0x3fd80000 ;  /* 0x3fd80000ff097424 */ /* 0x000fe200078e00ff */
[----:B0-----:R-:W0:Y:S01]  /*0470*/  MUFU.RSQ64H R5, R3 ;  /* 0x0000000300057308 */ /* 0x001e220000001c00 */
[----:B------:R-:W-:-:S05]  /*0480*/  VIADD R4, R3, 0xfcb00000 ;  /* 0xfcb0000003047836 */ /* 0x000fca0000000000 */
[----:B------:R-:W-:Y:S01]  /*0490*/  ISETP.GE.U32.AND P0, PT, R4, 0x7ca00000, PT ;  /* 0x7ca000000400780c */ /* 0x000fe20003f06070 */
[----:B0-----:R-:W-:-:S08]  /*04a0*/  DMUL R6, R4, R4 ;  /* 0x0000000404067228 */ /* 0x001fd00000000000 */
[----:B------:R-:W-:-:S08]  /*04b0*/  DFMA R6, R2, -R6, 1 ;  /* 0x3ff000000206742b */ /* 0x000fd00000000806 */
[----:B------:R-:W-:Y:S02]  /*04c0*/  DFMA R8, R6, R8, 0.5 ;  /* 0x3fe000000608742b */ /* 0x000fe40000000008 */
[----:B------:R-:W-:-:S08]  /*04d0*/  DMUL R6, R4, R6 ;  /* 0x0000000604067228 */ /* 0x000fd00000000000 */
[----:B------:R-:W-:-:S08]  /*04e0*/  DFMA R6, R8, R6, R4 ;  /* 0x000000060806722b */ /* 0x000fd00000000004 */
[----:B------:R-:W-:Y:S02]  /*04f0*/  DMUL R8, R2, R6 ;  /* 0x0000000602087228 */ /* 0x000fe40000000000 */
[----:B------:R-:W-:Y:S02]  /*0500*/  VIADD R15, R7, 0xfff00000 ;  /* 0xfff00000070f7836 */ /* 0x000fe40000000000 */
[----:B------:R-:W-:-:S04]  /*0510*/  IMAD.MOV.U32 R14, RZ, RZ, R6 ;  /* 0x000000ffff0e7224 */ /* 0x000fc800078e0006 */
[----:B------:R-:W-:-:S08]  /*0520*/  DFMA R10, R8, -R8, R2 ;  /* 0x80000008080a722b */ /* 0x000fd00000000002 */
[----:B------:R-:W-:Y:S01]  /*0530*/  DFMA R12, R10, R14, R8 ;  /* 0x0000000e0a0c722b */ /* 0x000fe20000000008 */
[----:B------:R-:W-:Y:S10]  /*0540*/  @!P0 BRA `(.L_x_0) ;  /* 0x0000000000088947 */ /* 0x000ff40003800000 */
[----:B------:R-:W-:-:S07]  /*0550*/  MOV R0, 0x570 ;  /* 0x0000057000007802 */ /* 0x000fce0000000f00 */
[----:B------:R-:W-:Y:S05]  /*0560*/  CALL.REL.NOINC `($__internal_0_$__cuda_sm20_dsqrt_rn_f64_mediumpath_v1) ;  /* 0x00000000000c7944 */ /* 0x000fea0003c00000 */
.L_x_0:
[----:B------:R-:W0:Y:S02]  /*0570*/  LDC.64 R2, c[0x0][0x388] ;  /* 0x0000e200ff027b82 */ /* 0x000e240000000a00 */
[----:B0-----:R-:W-:Y:S01]  /*0580*/  STG.E.64 desc[UR6][R2.64], R12 ;  /* 0x0000000c02007986 */ /* 0x001fe2000c101b06 */
[----:B------:R-:W-:Y:S05]  /*0590*/  EXIT ;  /* 0x000000000000794d */ /* 0x000fea0003800000 */
        .weak           $__internal_0_$__cuda_sm20_dsqrt_rn_f64_mediumpath_v1
        .type           $__internal_0_$__cuda_sm20_dsqrt_rn_f64_mediumpath_v1,@function
        .size           $__internal_0_$__cuda_sm20_dsqrt_rn_f64_mediumpath_v1,(.L_x_5 - $__internal_0_$__cuda_sm20_dsqrt_rn_f64_mediumpath_v1)
$__internal_0_$__cuda_sm20_dsqrt_rn_f64_mediumpath_v1:
[----:B------:R-:W-:Y:S01]  /*05a0*/  ISETP.GE.U32.AND P0, PT, R4, -0x3400000, PT ;  /* 0xfcc000000400780c */ /* 0x000fe20003f06070 */
[----:B------:R-:W-:-:S12]  /*05b0*/  IMAD.MOV.U32 R7, RZ, RZ, R15 ;  /* 0x000000ffff077224 */ /* 0x000fd800078e000f */
[----:B------:R-:W-:Y:S05]  /*05c0*/  @!P0 BRA `(.L_x_1) ;  /* 0x0000000000208947 */ /* 0x000fea0003800000 */
[----:B------:R-:W-:-:S10]  /*05d0*/  DFMA.RM R6, R10, R6, R8 ;  /* 0x000000060a06722b */ /* 0x000fd40000004008 */
[----:B------:R-:W-:-:S05]  /*05e0*/  IADD3 R4, P0, PT, R6, 0x1, RZ ;  /* 0x0000000106047810 */ /* 0x000fca0007f1e0ff */
[----:B------:R-:W-:-:S06]  /*05f0*/  IMAD.X R5, RZ, RZ, R7, P0 ;  /* 0x000000ffff057224 */ /* 0x000fcc00000e0607 */
[----:B------:R-:W-:-:S08]  /*0600*/  DFMA.RP R2, -R6, R4, R2 ;  /* 0x000000040602722b */ /* 0x000fd00000008102 */
[----:B------:R-:W-:-:S06]  /*0610*/  DSETP.GT.AND P0, PT, R2, RZ, PT ;  /* 0x000000ff0200722a */ /* 0x000fcc0003f04000 */
[----:B------:R-:W-:Y:S02]  /*0620*/  FSEL R4, R4, R6, P0 ;  /* 0x0000000604047208 */ /* 0x000fe40000000000 */
[----:B------:R-:W-:Y:S01]  /*0630*/  FSEL R5, R5, R7, P0 ;  /* 0x0000000705057208 */ /* 0x000fe20000000000 */
[----:B------:R-:W-:Y:S06]  /*0640*/  BRA `(.L_x_2) ;  /* 0x0000000000647947 */ /* 0x000fec0003800000 */
.L_x_1:
[----:B------:R-:W-:-:S14]  /*0650*/  DSETP.NE.AND P0, PT, R2, RZ, PT ;  /* 0x000000ff0200722a */ /* 0x000fdc0003f05000 */
[----:B------:R-:W-:Y:S05]  /*0660*/  @!P0 BRA `(.L_x_3) ;  /* 0x0000000000588947 */ /* 0x000fea0003800000 */
[----:B------:R-:W-:-:S13]  /*0670*/  ISETP.GE.AND P0, PT, R3, RZ, PT ;  /* 0x000000ff0300720c */ /* 0x000fda0003f06270 */
[----:B------:R-:W-:Y:S02]  /*0680*/  @!P0 IMAD.MOV.U32 R4, RZ, RZ, 0x0 ;  /* 0x00000000ff048424 */ /* 0x000fe400078e00ff */
[----:B------:R-:W-:Y:S01]  /*0690*/  @!P0 IMAD.MOV.U32 R5, RZ, RZ, -0x80000 ;  /* 0xfff80000ff058424 */ /* 0x000fe200078e00ff */
[----:B------:R-:W-:Y:S06]  /*06a0*/  @!P0 BRA `(.L_x_2) ;  /* 0x00000000004c8947 */ /* 0x000fec0003800000 */
[----:B------:R-:W-:-:S13]  /*06b0*/  ISETP.GT.AND P0, PT, R3, 0x7fefffff, PT ;  /* 0x7fefffff0300780c */ /* 0x000fda0003f04270 */
[----:B------:R-:W-:Y:S05]  /*06c0*/  @P0 BRA `(.L_x_3) ;  /* 0x0000000000400947 */ /* 0x000fea0003800000 */
[----:B------:R-:W-:Y:S01]  /*06d0*/  DMUL R2, R2, 8.11296384146066816958e+31 ;  /* 0x4690000002027828 */ /* 0x000fe20000000000 */
[----:B------:R-:W-:Y:S01]  /*06e0*/  MOV R4, RZ ;  /* 0x000000ff00047202 */ /* 0x000fe20000000f00 */
[----:B------:R-:W-:Y:S02]  /*06f0*/  IMAD.MOV.U32 R8, RZ, RZ, 0x0 ;  /* 0x00000000ff087424 */ /* 0x000fe400078e00ff */
[----:B------:R-:W-:Y:S02]  /*0700*/  IMAD.MOV.U32 R9, RZ, RZ, 0x3fd80000 ;  /* 0x3fd80000ff097424 */ /* 0x000fe400078e00ff */
[----:B------:R-:W0:Y:S02]  /*0710*/  MUFU.RSQ64H R5, R3 ;  /* 0x0000000300057308 */ /* 0x000e240000001c00 */
[----:B0-----:R-:W-:-:S08]  /*0720*/  DMUL R6, R4, R4 ;  /* 0x0000000404067228 */ /* 0x001fd00000000000 */
[----:B------:R-:W-:-:S08]  /*0730*/  DFMA R6, R2, -R6, 1 ;  /* 0x3ff000000206742b */ /* 0x000fd00000000806 */
[----:B------:R-:W-:Y:S02]  /*0740*/  DFMA R8, R6, R8, 0.5 ;  /* 0x3fe000000608742b */ /* 0x000fe40000000008 */
[----:B------:R-:W-:-:S08]  /*0750*/  DMUL R6, R4, R6 ;  /* 0x0000000604067228 */ /* 0x000fd00000000000 */
[----:B------:R-:W-:-:S08]  /*0760*/  DFMA R6, R8, R6, R4 ;  /* 0x000000060806722b */ /* 0x000fd00000000004 */
[----:B------:R-:W-:Y:S02]  /*0770*/  DMUL R4, R2, R6 ;  /* 0x0000000602047228 */ /* 0x000fe40000000000 */
[----:B------:R-:W-:-:S06]  /*0780*/  VIADD R7, R7, 0xfff00000 ;  /* 0xfff0000007077836 */ /* 0x000fcc0000000000 */
[----:B------:R-:W-:-:S08]  /*0790*/  DFMA R8, R4, -R4, R2 ;  /* 0x800000040408722b */ /* 0x000fd00000000002 */
[----:B------:R-:W-:-:S10]  /*07a0*/  DFMA R4, R6, R8, R4 ;  /* 0x000000080604722b */ /* 0x000fd40000000004 */
[----:B------:R-:W-:Y:S01]  /*07b0*/  VIADD R5, R5, 0xfcb00000 ;  /* 0xfcb0000005057836 */ /* 0x000fe20000000000 */
[----:B------:R-:W-:Y:S06]  /*07c0*/  BRA `(.L_x_2) ;  /* 0x0000000000047947 */ /* 0x000fec0003800000 */
.L_x_3:
[----:B------:R-:W-:-:S11]  /*07d0*/  DADD R4, R2, R2 ;  /* 0x0000000002047229 */ /* 0x000fd60000000002 */
.L_x_2:
[----:B------:R-:W-:Y:S01]  /*07e0*/  IMAD.MOV.U32 R2, RZ, RZ, R0 ;  /* 0x000000ffff027224 */ /* 0x000fe200078e0000 */
[----:B------:R-:W-:Y:S01]  /*07f0*/  MOV R12, R4 ;  /* 0x00000004000c7202 */ /* 0x000fe20000000f00 */
[----:B------:R-:W-:Y:S02]  /*0800*/  IMAD.MOV.U32 R3, RZ, RZ, 0x0 ;  /* 0x00000000ff037424 */ /* 0x000fe400078e00ff */
[----:B------:R-:W-:Y:S02]  /*0810*/  IMAD.MOV.U32 R13, RZ, RZ, R5 ;  /* 0x000000ffff0d7224 */ /* 0x000fe400078e0005 */
[----:B------:R-:W-:Y:S05]  /*0820*/  RET.REL.NODEC R2 `(_Z10get_lengthPdS_i) ;  /* 0xfffffff402f47950 */ /* 0x000fea0003c3ffff */
.L_x_4:
[----:B------:R-:W-:-:S00]  /*0830*/  BRA `(.L_x_4) ;  /* 0xfffffffc00fc7947 */ /* 0x000fc0000383ffff */
[----:B------:R-:W-:-:S00]  /*0840*/  NOP ;  /* 0x0000000000007918 */ /* 0x000fc00000000000 */
        /* <DEDUP_REMOVED lines=11> */
.L_x_5:


//--------------------- .nv.shared._Z10get_lengthPdS_i --------------------------
	.section	.nv.shared._Z10get_lengthPdS_i,"aw",@nobits
	.sectionflags	@""
	.align	8
.nv.shared._Z10get_lengthPdS_i:
	.zero		9216


//--------------------- .nv.shared.reserved.0     --------------------------
	.section	.nv.shared.reserved.0,"aw",@nobits
	.weak		__nv_reservedSMEM_offset_0_alias
	.size		__nv_reservedSMEM_offset_0_alias, 0, 64
	.other		__nv_reservedSMEM_offset_0_alias,@"STO_CUDA_RESERVED_SHARED STV_DEFAULT"
__nv_reservedSMEM_offset_0_alias:
	.zero		0
	.zero		64


//--------------------- .nv.constant0._Z10get_lengthPdS_i --------------------------
	.section	.nv.constant0._Z10get_lengthPdS_i,"a",@progbits
	.sectionflags	@""
	.align	4
.nv.constant0._Z10get_lengthPdS_i:
	.zero		916


//--------------------- SYMBOLS --------------------------

	.type		.nv.reservedSmem.offset0,@object
	.size		.nv.reservedSmem.offset0,0x4
	.type		.nv.reservedSmem.cap,@object
	.size		.nv.reservedSmem.cap,0x4
